//
// Generated by NVIDIA NVVM Compiler
//
// Compiler Build ID: CL-36424714
// Cuda compilation tools, release 13.0, V13.0.88
// Based on NVVM 20.0.0
//

.version 9.0
.target sm_100
.address_size 64

	// .globl	_Z14print_from_gpuv
.extern .func  (.param .b32 func_retval0) vprintf
(
	.param .b64 vprintf_param_0,
	.param .b64 vprintf_param_1
)
;
.global .align 1 .b8 $str[32] = {84, 104, 114, 101, 97, 100, 32, 73, 100, 32, 58, 32, 37, 100, 32, 44, 32, 66, 108, 111, 99, 107, 32, 73, 100, 32, 58, 32, 37, 100, 10};
.global .align 1 .b8 $str$1[13] = {72, 101, 108, 108, 111, 32, 87, 111, 114, 108, 100, 10};

.visible .entry _Z14print_from_gpuv()
{
	.local .align 8 .b8 	__local_depot0[24];
	.reg .b64 	%SP;
	.reg .b64 	%SPL;
	.reg .b32 	%r<11>;
	.reg .b64 	%rd<7>;

	mov.u64 	%SPL, __local_depot0;
	cvta.local.u64 	%SP, %SPL;
	add.u64 	%rd1, %SP, 0;
	add.u64 	%rd2, %SPL, 0;
	mov.u32 	%r1, %tid.x;
	mov.u32 	%r2, %tid.y;
	mov.u32 	%r3, %tid.z;
	mov.u32 	%r4, %ctaid.x;
	mov.u32 	%r5, %ctaid.y;
	mov.u32 	%r6, %ctaid.z;
	st.local.v2.u32 	[%rd2], {%r1, %r2};
	st.local.v2.u32 	[%rd2+8], {%r3, %r4};
	st.local.v2.u32 	[%rd2+16], {%r5, %r6};
	mov.u64 	%rd3, $str;
	cvta.global.u64 	%rd4, %rd3;
	{ // callseq 0, 0
	.param .b64 param0;
	st.param.b64 	[param0], %rd4;
	.param .b64 param1;
	st.param.b64 	[param1], %rd1;
	.param .b32 retval0;
	call.uni (retval0), 
	vprintf, 
	(
	param0, 
	param1
	);
	ld.param.b32 	%r7, [retval0];
	} // callseq 0
	mov.u64 	%rd5, $str$1;
	cvta.global.u64 	%rd6, %rd5;
	{ // callseq 1, 0
	.param .b64 param0;
	st.param.b64 	[param0], %rd6;
	.param .b64 param1;
	st.param.b64 	[param1], 0;
	.param .b32 retval0;
	call.uni (retval0), 
	vprintf, 
	(
	param0, 
	param1
	);
	ld.param.b32 	%r9, [retval0];
	} // callseq 1
	ret;

}


// ===== COMPILED SASS (sm_100) =====

	.target	sm_100

	.elftype	@"ET_EXEC"


//--------------------- .note.nv.tkinfo           --------------------------
	.section	.note.nv.tkinfo,"",@"SHT_NOTE"
	.sectionflags	@"SHF_NOTE_NV_TKINFO"
	.tkinfo
        /*0018*/ 	.word	0x00000002
        /*0030*/ 	.string	""
        /*0030*/ 	.string	"ptxas"
        /*0030*/ 	.string	"Cuda compilation tools, release 13.0, V13.0.88"
        /*0030*/ 	.string	"Build cuda_13.0.r13.0/compiler.36424714_0"
        /*0030*/ 	.string	"-arch sm_100 -m 64 "



//--------------------- .note.nv.cuinfo           --------------------------
	.section	.note.nv.cuinfo,"",@"SHT_NOTE"
	.sectionflags	@"SHF_NOTE_NV_CUINFO"
        /*0018*/ 	.short	0x0002
        /*001a*/ 	.short	0x0064
        /*001c*/ 	.short	0x0082
	.zero		2


//--------------------- .nv.info                  --------------------------
	.section	.nv.info,"",@"SHT_CUDA_INFO"
	.align	4


	//----- nvinfo : EIATTR_REGCOUNT
	.align		4
        /*0000*/ 	.byte	0x04, 0x2f
        /*0002*/ 	.short	(.L_3 - .L_2)
	.align		4
.L_2:
        /*0004*/ 	.word	index@(_Z14print_from_gpuv)
        /*0008*/ 	.word	0x00000018


	//----- nvinfo : EIATTR_FRAME_SIZE
	.align		4
.L_3:
        /*000c*/ 	.byte	0x04, 0x11
        /*000e*/ 	.short	(.L_5 - .L_4)
	.align		4
.L_4:
        /*0010*/ 	.word	index@(_Z14print_from_gpuv)
        /*0014*/ 	.word	0x00000018


	//----- nvinfo : EIATTR_MIN_STACK_SIZE
	.align		4
.L_5:
        /*0018*/ 	.byte	0x04, 0x12
        /*001a*/ 	.short	(.L_7 - .L_6)
	.align		4
.L_6:
        /*001c*/ 	.word	index@(_Z14print_from_gpuv)
        /*0020*/ 	.word	0x00000018
.L_7:


//--------------------- .nv.compat                --------------------------
	.section	.nv.compat,"",@"SHT_CUDA_COMPAT_INFO"
	.align	4
        /*0000*/ 	.byte	0x02, 0x09, 0x00, 0x00, 0x02, 0x02, 0x01, 0x00, 0x02, 0x05, 0x05, 0x00, 0x03, 0x07, 0x01, 0x01
        /*0010*/ 	.byte	0x02, 0x03, 0x00, 0x00, 0x02, 0x06, 0x01, 0x00, 0x04, 0x0b, 0x08, 0x00, 0x09, 0x00, 0x00, 0x00
        /*0020*/ 	.byte	0x00, 0x00, 0x00, 0x00


//--------------------- .nv.info._Z14print_from_gpuv --------------------------
	.section	.nv.info._Z14print_from_gpuv,"",@"SHT_CUDA_INFO"
	.sectionflags	@""
	.align	4


	//----- nvinfo : EIATTR_CUDA_API_VERSION
	.align		4
        /*0000*/ 	.byte	0x04, 0x37
        /*0002*/ 	.short	(.L_9 - .L_8)
.L_8:
        /*0004*/ 	.word	0x00000082


	//----- nvinfo : EIATTR_SPARSE_MMA_MASK
	.align		4
.L_9:
        /*0008*/ 	.byte	0x03, 0x50
        /*000a*/ 	.short	0x0000


	//----- nvinfo : EIATTR_MAXREG_COUNT
	.align		4
        /*000c*/ 	.byte	0x03, 0x1b
        /*000e*/ 	.short	0x00ff


	//----- nvinfo : EIATTR_EXTERNS
	.align		4
        /*0010*/ 	.byte	0x04, 0x0f
        /*0012*/ 	.short	(.L_11 - .L_10)


	//   ....[0]....
	.align		4
.L_10:
        /*0014*/ 	.word	index@(vprintf)


	//----- nvinfo : EIATTR_MERCURY_ISA_VERSION
	.align		4
.L_11:
        /*0018*/ 	.byte	0x03, 0x5f
        /*001a*/ 	.short	0x0101


	//----- nvinfo : EIATTR_VRC_CTA_INIT_COUNT
	.align		4
        /*001c*/ 	.byte	0x02, 0x4a
	.zero		1
	.zero		1


	//----- nvinfo : EIATTR_SYSCALL_OFFSETS
	.align		4
        /*0020*/ 	.byte	0x04, 0x46
        /*0022*/ 	.short	(.L_13 - .L_12)


	//   ....[0]....
.L_12:
        /*0024*/ 	.word	0x00000150


	//   ....[1]....
        /*0028*/ 	.word	0x000001c0


	//----- nvinfo : EIATTR_EXIT_INSTR_OFFSETS
	.align		4
.L_13:
        /*002c*/ 	.byte	0x04, 0x1c
        /*002e*/ 	.short	(.L_15 - .L_14)


	//   ....[0]....
.L_14:
        /*0030*/ 	.word	0x000001d0


	//----- nvinfo : EIATTR_SW_WAR
	.align		4
.L_15:
        /*0034*/ 	.byte	0x04, 0x36
        /*0036*/ 	.short	(.L_17 - .L_16)
.L_16:
        /*0038*/ 	.word	0x00000008
.L_17:


//--------------------- .nv.callgraph             --------------------------
	.section	.nv.callgraph,"",@"SHT_CUDA_CALLGRAPH"
	.align	4
	.sectionentsize	8
	.align		4
        /*0000*/ 	.word	0x00000000
	.align		4
        /*0004*/ 	.word	0xffffffff
	.align		4
        /*0008*/ 	.word	index@(_Z14print_from_gpuv)
	.align		4
        /*000c*/ 	.word	index@(vprintf)
	.align		4
        /*0010*/ 	.word	0x00000000
	.align		4
        /*0014*/ 	.word	0xfffffffe
	.align		4
        /*0018*/ 	.word	0x00000000
	.align		4
        /*001c*/ 	.word	0xfffffffd
	.align		4
        /*0020*/ 	.word	0x00000000
	.align		4
        /*0024*/ 	.word	0xfffffffc


//--------------------- .nv.constant4             --------------------------
	.section	.nv.constant4,"a",@progbits
	.align	8
	.align		8
.nv.constant4:
        /*0000*/ 	.dword	vprintf
	.align		8
        /*0008*/ 	.dword	$str
	.align		8
        /*0010*/ 	.dword	$str$1


//--------------------- .text._Z14print_from_gpuv --------------------------
	.section	.text._Z14print_from_gpuv,"ax",@progbits
	.align	128
        .global         _Z14print_from_gpuv
        .type           _Z14print_from_gpuv,@function
        .size           _Z14print_from_gpuv,(.L_x_3 - _Z14print_from_gpuv)
        .other          _Z14print_from_gpuv,@"STO_CUDA_ENTRY STV_DEFAULT"
_Z14print_from_gpuv:
.text._Z14print_from_gpuv:
[----:B------:R-:W0:Y:S01]  /*0000*/  LDC R1, c[0x0][0x37c] ;  /* 0x0000df00ff017b82 */ /* 0x000e220000000800 */
[----:B------:R-:W1:Y:S01]  /*0010*/  S2R R10, SR_TID.X ;  /* 0x00000000000a7919 */ /* 0x000e620000002100 */
[----:B0-----:R-:W-:Y:S01]  /*0020*/  VIADD R1, R1, 0xffffffe8 ;  /* 0xffffffe801017836 */ /* 0x001fe20000000000 */
[----:B------:R-:W-:Y:S01]  /*0030*/  MOV R2, 0x0 ;  /* 0x0000000000027802 */ /* 0x000fe20000000f00 */
[----:B------:R-:W0:Y:S01]  /*0040*/  LDCU UR4, c[0x0][0x2f8] ;  /* 0x00005f00ff0477ac */ /* 0x000e220008000800 */
[----:B------:R-:W1:Y:S03]  /*0050*/  S2R R11, SR_TID.Y ;  /* 0x00000000000b7919 */ /* 0x000e660000002200 */
[----:B------:R2:W3:Y:S01]  /*0060*/  LDC.64 R8, c[0x4][R2] ;  /* 0x0100000002087b82 */ /* 0x0004e20000000a00 */
[----:B------:R-:W4:Y:S01]  /*0070*/  LDCU.64 UR6, c[0x4][0x8] ;  /* 0x01000100ff0677ac */ /* 0x000f220008000a00 */
[----:B------:R-:W5:Y:S01]  /*0080*/  S2R R12, SR_TID.Z ;  /* 0x00000000000c7919 */ /* 0x000f620000002300 */
[----:B------:R-:W2:Y:S01]  /*0090*/  LDCU UR5, c[0x0][0x2fc] ;  /* 0x00005f80ff0577ac */ /* 0x000ea20008000800 */
[----:B------:R-:W5:Y:S01]  /*00a0*/  S2R R13, SR_CTAID.X ;  /* 0x00000000000d7919 */ /* 0x000f620000002500 */
[----:B------:R-:W5:Y:S01]  /*00b0*/  S2R R14, SR_CTAID.Y ;  /* 0x00000000000e7919 */ /* 0x000f620000002600 */
[----:B------:R-:W5:Y:S01]  /*00c0*/  S2R R15, SR_CTAID.Z ;  /* 0x00000000000f7919 */ /* 0x000f620000002700 */
[----:B0-----:R-:W-:Y:S01]  /*00d0*/  IADD3 R6, P0, PT, R1, UR4, RZ ;  /* 0x0000000401067c10 */ /* 0x001fe2000ff1e0ff */
[----:B----4-:R-:W-:-:S02]  /*00e0*/  IMAD.U32 R4, RZ, RZ, UR6 ;  /* 0x00000006ff047e24 */ /* 0x010fc4000f8e00ff */
[----:B------:R-:W-:Y:S01]  /*00f0*/  IMAD.U32 R5, RZ, RZ, UR7 ;  /* 0x00000007ff057e24 */ /* 0x000fe2000f8e00ff */
[----:B--2---:R-:W-:Y:S01]  /*0100*/  IADD3.X R7, PT, PT, RZ, UR5, RZ, P0, !PT ;  /* 0x00000005ff077c10 */ /* 0x004fe200087fe4ff */
[----:B-1----:R0:W-:Y:S04]  /*0110*/  STL.64 [R1], R10 ;  /* 0x0000000a01007387 */ /* 0x0021e80000100a00 */
[----:B-----5:R0:W-:Y:S04]  /*0120*/  STL.64 [R1+0x8], R12 ;  /* 0x0000080c01007387 */ /* 0x0201e80000100a00 */
[----:B------:R0:W-:Y:S02]  /*0130*/  STL.64 [R1+0x10], R14 ;  /* 0x0000100e01007387 */ /* 0x0001e40000100a00 */
[----:B------:R-:W-:-:S07]  /*0140*/  LEPC R20, `(.L_x_0) ;  /* 0x000000001014794e */ /* 0x000fce0000000000 */
[----:B0--3--:R-:W-:Y:S05]  /*0150*/  CALL.ABS.NOINC R8 ;  /* 0x0000000008007343 */ /* 0x009fea0003c00000 */
.L_x_0:
[----:B------:R-:W0:Y:S01]  /*0160*/  LDC.64 R2, c[0x4][R2] ;  /* 0x0100000002027b82 */ /* 0x000e220000000a00 */
[----:B------:R-:W1:Y:S01]  /*0170*/  LDCU.64 UR4, c[0x4][0x10] ;  /* 0x01000200ff0477ac */ /* 0x000e620008000a00 */
[----:B------:R-:W-:Y:S01]  /*0180*/  CS2R R6, SRZ ;  /* 0x0000000000067805 */ /* 0x000fe2000001ff00 */
[----:B-1----:R-:W-:Y:S01]  /*0190*/  IMAD.U32 R4, RZ, RZ, UR4 ;  /* 0x00000004ff047e24 */ /* 0x002fe2000f8e00ff */
[----:B------:R-:W-:-:S07]  /*01a0*/  MOV R5, UR5 ;  /* 0x0000000500057c02 */ /* 0x000fce0008000f00 */
[----:B------:R-:W-:-:S07]  /*01b0*/  LEPC R20, `(.L_x_1) ;  /* 0x000000001014794e */ /* 0x000fce0000000000 */
[----:B0-----:R-:W-:Y:S05]  /*01c0*/  CALL.ABS.NOINC R2 ;  /* 0x0000000002007343 */ /* 0x001fea0003c00000 */
.L_x_1:
[----:B------:R-:W-:Y:S05]  /*01d0*/  EXIT ;  /* 0x000000000000794d */ /* 0x000fea0003800000 */
.L_x_2:
[----:B------:R-:W-:-:S00]  /*01e0*/  BRA `(.L_x_2) ;  /* 0xfffffffc00fc7947 */ /* 0x000fc0000383ffff */
[----:B------:R-:W-:-:S00]  /*01f0*/  NOP ;  /* 0x0000000000007918 */ /* 0x000fc00000000000 */
        /* <DEDUP_REMOVED lines=8> */
.L_x_3:


//--------------------- .nv.global.init           --------------------------
	.section	.nv.global.init,"aw",@progbits
.nv.global.init:
	.type		$str$1,@object
	.size		$str$1,($str - $str$1)
$str$1:
        /*0000*/ 	.byte	0x48, 0x65, 0x6c, 0x6c, 0x6f, 0x20, 0x57, 0x6f, 0x72, 0x6c, 0x64, 0x0a, 0x00
	.type		$str,@object
	.size		$str,(.L_0 - $str)
$str:
        /*000d*/ 	.byte	0x54, 0x68, 0x72, 0x65, 0x61, 0x64, 0x20, 0x49, 0x64, 0x20, 0x3a, 0x20, 0x25, 0x64, 0x20, 0x2c
        /*001d*/ 	.byte	0x20, 0x42, 0x6c, 0x6f, 0x63, 0x6b, 0x20, 0x49, 0x64, 0x20, 0x3a, 0x20, 0x25, 0x64, 0x0a, 0x00
.L_0:


//--------------------- .nv.shared.reserved.0     --------------------------
	.section	.nv.shared.reserved.0,"aw",@nobits
	.weak		__nv_reservedSMEM_offset_0_alias
	.size		__nv_reservedSMEM_offset_0_alias, 0, 64
	.other		__nv_reservedSMEM_offset_0_alias,@"STO_CUDA_RESERVED_SHARED STV_DEFAULT"
__nv_reservedSMEM_offset_0_alias:
	.zero		0
	.zero		64


//--------------------- .nv.constant0._Z14print_from_gpuv --------------------------
	.section	.nv.constant0._Z14print_from_gpuv,"a",@progbits
	.sectionflags	@""
	.align	4
.nv.constant0._Z14print_from_gpuv:
	.zero		896


//--------------------- SYMBOLS --------------------------

	.type		.nv.reservedSmem.offset0,@object
	.size		.nv.reservedSmem.offset0,0x4
	.type		vprintf,@function
